//
// Generated by NVIDIA NVVM Compiler
//
// Compiler Build ID: CL-36424714
// Cuda compilation tools, release 13.0, V13.0.88
// Based on NVVM 20.0.0
//

.version 9.0
.target sm_100
.address_size 64

	// .globl	_Z14test_const_refv

.visible .entry _Z14test_const_refv()
{


	ret;

}


// ===== COMPILED SASS (sm_100) =====

	.target	sm_100

	.elftype	@"ET_EXEC"


//--------------------- .note.nv.tkinfo           --------------------------
	.section	.note.nv.tkinfo,"",@"SHT_NOTE"
	.sectionflags	@"SHF_NOTE_NV_TKINFO"
	.tkinfo
        /*0018*/ 	.word	0x00000002
        /*0030*/ 	.string	""
        /*0030*/ 	.string	"ptxas"
        /*0030*/ 	.string	"Cuda compilation tools, release 13.0, V13.0.88"
        /*0030*/ 	.string	"Build cuda_13.0.r13.0/compiler.36424714_0"
        /*0030*/ 	.string	"-arch sm_100 -m 64 "



//--------------------- .note.nv.cuinfo           --------------------------
	.section	.note.nv.cuinfo,"",@"SHT_NOTE"
	.sectionflags	@"SHF_NOTE_NV_CUINFO"
        /*0018*/ 	.short	0x0002
        /*001a*/ 	.short	0x0064
        /*001c*/ 	.short	0x0082
	.zero		2


//--------------------- .nv.info                  --------------------------
	.section	.nv.info,"",@"SHT_CUDA_INFO"
	.align	4


	//----- nvinfo : EIATTR_REGCOUNT
	.align		4
        /*0000*/ 	.byte	0x04, 0x2f
        /*0002*/ 	.short	(.L_1 - .L_0)
	.align		4
.L_0:
        /*0004*/ 	.word	index@(_Z14test_const_refv)
        /*0008*/ 	.word	0x00000004


	//----- nvinfo : EIATTR_FRAME_SIZE
	.align		4
.L_1:
        /*000c*/ 	.byte	0x04, 0x11
        /*000e*/ 	.short	(.L_3 - .L_2)
	.align		4
.L_2:
        /*0010*/ 	.word	index@(_Z14test_const_refv)
        /*0014*/ 	.word	0x00000000


	//----- nvinfo : EIATTR_MIN_STACK_SIZE
	.align		4
.L_3:
        /*0018*/ 	.byte	0x04, 0x12
        /*001a*/ 	.short	(.L_5 - .L_4)
	.align		4
.L_4:
        /*001c*/ 	.word	index@(_Z14test_const_refv)
        /*0020*/ 	.word	0x00000000
.L_5:


//--------------------- .nv.compat                --------------------------
	.section	.nv.compat,"",@"SHT_CUDA_COMPAT_INFO"
	.align	4
        /*0000*/ 	.byte	0x02, 0x09, 0x00, 0x00, 0x02, 0x02, 0x01, 0x00, 0x02, 0x05, 0x05, 0x00, 0x03, 0x07, 0x01, 0x01
        /*0010*/ 	.byte	0x02, 0x03, 0x00, 0x00, 0x02, 0x06, 0x01, 0x00, 0x04, 0x0b, 0x08, 0x00, 0x09, 0x00, 0x00, 0x00
        /*0020*/ 	.byte	0x00, 0x00, 0x00, 0x00


//--------------------- .nv.info._Z14test_const_refv --------------------------
	.section	.nv.info._Z14test_const_refv,"",@"SHT_CUDA_INFO"
	.sectionflags	@""
	.align	4


	//----- nvinfo : EIATTR_CUDA_API_VERSION
	.align		4
        /*0000*/ 	.byte	0x04, 0x37
        /*0002*/ 	.short	(.L_7 - .L_6)
.L_6:
        /*0004*/ 	.word	0x00000082


	//----- nvinfo : EIATTR_SPARSE_MMA_MASK
	.align		4
.L_7:
        /*0008*/ 	.byte	0x03, 0x50
        /*000a*/ 	.short	0x0000


	//----- nvinfo : EIATTR_MAXREG_COUNT
	.align		4
        /*000c*/ 	.byte	0x03, 0x1b
        /*000e*/ 	.short	0x00ff


	//----- nvinfo : EIATTR_MERCURY_ISA_VERSION
	.align		4
        /*0010*/ 	.byte	0x03, 0x5f
        /*0012*/ 	.short	0x0101


	//----- nvinfo : EIATTR_VRC_CTA_INIT_COUNT
	.align		4
        /*0014*/ 	.byte	0x02, 0x4a
	.zero		1
	.zero		1


	//----- nvinfo : EIATTR_EXIT_INSTR_OFFSETS
	.align		4
        /*0018*/ 	.byte	0x04, 0x1c
        /*001a*/ 	.short	(.L_9 - .L_8)


	//   ....[0]....
.L_8:
        /*001c*/ 	.word	0x00000010


	//----- nvinfo : EIATTR_SW_WAR
	.align		4
.L_9:
        /*0020*/ 	.byte	0x04, 0x36
        /*0022*/ 	.short	(.L_11 - .L_10)
.L_10:
        /*0024*/ 	.word	0x00000008
.L_11:


//--------------------- .nv.callgraph             --------------------------
	.section	.nv.callgraph,"",@"SHT_CUDA_CALLGRAPH"
	.align	4
	.sectionentsize	8
	.align		4
        /*0000*/ 	.word	0x00000000
	.align		4
        /*0004*/ 	.word	0xffffffff
	.align		4
        /*0008*/ 	.word	0x00000000
	.align		4
        /*000c*/ 	.word	0xfffffffe
	.align		4
        /*0010*/ 	.word	0x00000000
	.align		4
        /*0014*/ 	.word	0xfffffffd
	.align		4
        /*0018*/ 	.word	0x00000000
	.align		4
        /*001c*/ 	.word	0xfffffffc


//--------------------- .text._Z14test_const_refv --------------------------
	.section	.text._Z14test_const_refv,"ax",@progbits
	.align	128
        .global         _Z14test_const_refv
        .type           _Z14test_const_refv,@function
        .size           _Z14test_const_refv,(.L_x_1 - _Z14test_const_refv)
        .other          _Z14test_const_refv,@"STO_CUDA_ENTRY STV_DEFAULT"
_Z14test_const_refv:
.text._Z14test_const_refv:
[----:B------:R-:W-:Y:S01]  /*0000*/  LDC R1, c[0x0][0x37c] ;  /* 0x0000df00ff017b82 */ /* 0x000fe20000000800 */
[----:B------:R-:W-:Y:S05]  /*0010*/  EXIT ;  /* 0x000000000000794d */ /* 0x000fea0003800000 */
.L_x_0:
[----:B------:R-:W-:-:S00]  /*0020*/  BRA `(.L_x_0) ;  /* 0xfffffffc00fc7947 */ /* 0x000fc0000383ffff */
[----:B------:R-:W-:-:S00]  /*0030*/  NOP ;  /* 0x0000000000007918 */ /* 0x000fc00000000000 */
        /* <DEDUP_REMOVED lines=12> */
.L_x_1:


//--------------------- .nv.shared.reserved.0     --------------------------
	.section	.nv.shared.reserved.0,"aw",@nobits
	.weak		__nv_reservedSMEM_offset_0_alias
	.size		__nv_reservedSMEM_offset_0_alias, 0, 64
	.other		__nv_reservedSMEM_offset_0_alias,@"STO_CUDA_RESERVED_SHARED STV_DEFAULT"
__nv_reservedSMEM_offset_0_alias:
	.zero		0
	.zero		64


//--------------------- .nv.constant0._Z14test_const_refv --------------------------
	.section	.nv.constant0._Z14test_const_refv,"a",@progbits
	.sectionflags	@""
	.align	4
.nv.constant0._Z14test_const_refv:
	.zero		896


//--------------------- SYMBOLS --------------------------

	.type		.nv.reservedSmem.offset0,@object
	.size		.nv.reservedSmem.offset0,0x4
